//
// Generated by NVIDIA NVVM Compiler
//
// Compiler Build ID: CL-36424714
// Cuda compilation tools, release 13.0, V13.0.88
// Based on NVVM 20.0.0
//

.version 9.0
.target sm_100
.address_size 64

	// .globl	_Z12sieve_kernelPiii

.visible .entry _Z12sieve_kernelPiii(
	.param .u64 .ptr .align 1 _Z12sieve_kernelPiii_param_0,
	.param .u32 _Z12sieve_kernelPiii_param_1,
	.param .u32 _Z12sieve_kernelPiii_param_2
)
{
	.reg .pred 	%p<2>;
	.reg .b32 	%r<10>;
	.reg .b64 	%rd<5>;

	ld.param.u64 	%rd1, [_Z12sieve_kernelPiii_param_0];
	ld.param.u32 	%r2, [_Z12sieve_kernelPiii_param_1];
	ld.param.u32 	%r3, [_Z12sieve_kernelPiii_param_2];
	mov.u32 	%r4, %ctaid.x;
	mov.u32 	%r5, %ntid.x;
	mov.u32 	%r6, %tid.x;
	mad.lo.s32 	%r7, %r4, %r5, %r6;
	add.s32 	%r8, %r7, %r2;
	mul.lo.s32 	%r1, %r8, %r2;
	setp.gt.s32 	%p1, %r1, %r3;
	@%p1 bra 	$L__BB0_2;
	cvta.to.global.u64 	%rd2, %rd1;
	mul.wide.s32 	%rd3, %r1, 4;
	add.s64 	%rd4, %rd2, %rd3;
	mov.b32 	%r9, 0;
	st.global.u32 	[%rd4], %r9;
$L__BB0_2:
	ret;

}


// ===== COMPILED SASS (sm_100) =====

	.target	sm_100

	.elftype	@"ET_EXEC"


//--------------------- .note.nv.tkinfo           --------------------------
	.section	.note.nv.tkinfo,"",@"SHT_NOTE"
	.sectionflags	@"SHF_NOTE_NV_TKINFO"
	.tkinfo
        /*0018*/ 	.word	0x00000002
        /*0030*/ 	.string	""
        /*0030*/ 	.string	"ptxas"
        /*0030*/ 	.string	"Cuda compilation tools, release 13.0, V13.0.88"
        /*0030*/ 	.string	"Build cuda_13.0.r13.0/compiler.36424714_0"
        /*0030*/ 	.string	"-arch sm_100 -m 64 "



//--------------------- .note.nv.cuinfo           --------------------------
	.section	.note.nv.cuinfo,"",@"SHT_NOTE"
	.sectionflags	@"SHF_NOTE_NV_CUINFO"
        /*0018*/ 	.short	0x0002
        /*001a*/ 	.short	0x0064
        /*001c*/ 	.short	0x0082
	.zero		2


//--------------------- .nv.info                  --------------------------
	.section	.nv.info,"",@"SHT_CUDA_INFO"
	.align	4


	//----- nvinfo : EIATTR_REGCOUNT
	.align		4
        /*0000*/ 	.byte	0x04, 0x2f
        /*0002*/ 	.short	(.L_1 - .L_0)
	.align		4
.L_0:
        /*0004*/ 	.word	index@(_Z12sieve_kernelPiii)
        /*0008*/ 	.word	0x00000008


	//----- nvinfo : EIATTR_FRAME_SIZE
	.align		4
.L_1:
        /*000c*/ 	.byte	0x04, 0x11
        /*000e*/ 	.short	(.L_3 - .L_2)
	.align		4
.L_2:
        /*0010*/ 	.word	index@(_Z12sieve_kernelPiii)
        /*0014*/ 	.word	0x00000000


	//----- nvinfo : EIATTR_MIN_STACK_SIZE
	.align		4
.L_3:
        /*0018*/ 	.byte	0x04, 0x12
        /*001a*/ 	.short	(.L_5 - .L_4)
	.align		4
.L_4:
        /*001c*/ 	.word	index@(_Z12sieve_kernelPiii)
        /*0020*/ 	.word	0x00000000
.L_5:


//--------------------- .nv.compat                --------------------------
	.section	.nv.compat,"",@"SHT_CUDA_COMPAT_INFO"
	.align	4
        /*0000*/ 	.byte	0x02, 0x09, 0x00, 0x00, 0x02, 0x02, 0x01, 0x00, 0x02, 0x05, 0x05, 0x00, 0x03, 0x07, 0x01, 0x01
        /*0010*/ 	.byte	0x02, 0x03, 0x00, 0x00, 0x02, 0x06, 0x01, 0x00, 0x04, 0x0b, 0x08, 0x00, 0x09, 0x00, 0x00, 0x00
        /*0020*/ 	.byte	0x00, 0x00, 0x00, 0x00


//--------------------- .nv.info._Z12sieve_kernelPiii --------------------------
	.section	.nv.info._Z12sieve_kernelPiii,"",@"SHT_CUDA_INFO"
	.sectionflags	@""
	.align	4


	//----- nvinfo : EIATTR_CUDA_API_VERSION
	.align		4
        /*0000*/ 	.byte	0x04, 0x37
        /*0002*/ 	.short	(.L_7 - .L_6)
.L_6:
        /*0004*/ 	.word	0x00000082


	//----- nvinfo : EIATTR_KPARAM_INFO
	.align		4
.L_7:
        /*0008*/ 	.byte	0x04, 0x17
        /*000a*/ 	.short	(.L_9 - .L_8)
.L_8:
        /*000c*/ 	.word	0x00000000
        /*0010*/ 	.short	0x0002
        /*0012*/ 	.short	0x000c
        /*0014*/ 	.byte	0x00, 0xf0, 0x11, 0x00


	//----- nvinfo : EIATTR_KPARAM_INFO
	.align		4
.L_9:
        /*0018*/ 	.byte	0x04, 0x17
        /*001a*/ 	.short	(.L_11 - .L_10)
.L_10:
        /*001c*/ 	.word	0x00000000
        /*0020*/ 	.short	0x0001
        /*0022*/ 	.short	0x0008
        /*0024*/ 	.byte	0x00, 0xf0, 0x11, 0x00


	//----- nvinfo : EIATTR_KPARAM_INFO
	.align		4
.L_11:
        /*0028*/ 	.byte	0x04, 0x17
        /*002a*/ 	.short	(.L_13 - .L_12)
.L_12:
        /*002c*/ 	.word	0x00000000
        /*0030*/ 	.short	0x0000
        /*0032*/ 	.short	0x0000
        /*0034*/ 	.byte	0x00, 0xf5, 0x21, 0x00


	//----- nvinfo : EIATTR_SPARSE_MMA_MASK
	.align		4
.L_13:
        /*0038*/ 	.byte	0x03, 0x50
        /*003a*/ 	.short	0x0000


	//----- nvinfo : EIATTR_MAXREG_COUNT
	.align		4
        /*003c*/ 	.byte	0x03, 0x1b
        /*003e*/ 	.short	0x00ff


	//----- nvinfo : EIATTR_MERCURY_ISA_VERSION
	.align		4
        /*0040*/ 	.byte	0x03, 0x5f
        /*0042*/ 	.short	0x0101


	//----- nvinfo : EIATTR_VRC_CTA_INIT_COUNT
	.align		4
        /*0044*/ 	.byte	0x02, 0x4a
	.zero		1
	.zero		1


	//----- nvinfo : EIATTR_EXIT_INSTR_OFFSETS
	.align		4
        /*0048*/ 	.byte	0x04, 0x1c
        /*004a*/ 	.short	(.L_15 - .L_14)


	//   ....[0]....
.L_14:
        /*004c*/ 	.word	0x00000090


	//   ....[1]....
        /*0050*/ 	.word	0x000000e0


	//----- nvinfo : EIATTR_CBANK_PARAM_SIZE
	.align		4
.L_15:
        /*0054*/ 	.byte	0x03, 0x19
        /*0056*/ 	.short	0x0010


	//----- nvinfo : EIATTR_PARAM_CBANK
	.align		4
        /*0058*/ 	.byte	0x04, 0x0a
        /*005a*/ 	.short	(.L_17 - .L_16)
	.align		4
.L_16:
        /*005c*/ 	.word	index@(.nv.constant0._Z12sieve_kernelPiii)
        /*0060*/ 	.short	0x0380
        /*0062*/ 	.short	0x0010


	//----- nvinfo : EIATTR_SW_WAR
	.align		4
.L_17:
        /*0064*/ 	.byte	0x04, 0x36
        /*0066*/ 	.short	(.L_19 - .L_18)
.L_18:
        /*0068*/ 	.word	0x00000008
.L_19:


//--------------------- .nv.callgraph             --------------------------
	.section	.nv.callgraph,"",@"SHT_CUDA_CALLGRAPH"
	.align	4
	.sectionentsize	8
	.align		4
        /*0000*/ 	.word	0x00000000
	.align		4
        /*0004*/ 	.word	0xffffffff
	.align		4
        /*0008*/ 	.word	0x00000000
	.align		4
        /*000c*/ 	.word	0xfffffffe
	.align		4
        /*0010*/ 	.word	0x00000000
	.align		4
        /*0014*/ 	.word	0xfffffffd
	.align		4
        /*0018*/ 	.word	0x00000000
	.align		4
        /*001c*/ 	.word	0xfffffffc


//--------------------- .text._Z12sieve_kernelPiii --------------------------
	.section	.text._Z12sieve_kernelPiii,"ax",@progbits
	.align	128
        .global         _Z12sieve_kernelPiii
        .type           _Z12sieve_kernelPiii,@function
        .size           _Z12sieve_kernelPiii,(.L_x_1 - _Z12sieve_kernelPiii)
        .other          _Z12sieve_kernelPiii,@"STO_CUDA_ENTRY STV_DEFAULT"
_Z12sieve_kernelPiii:
.text._Z12sieve_kernelPiii:
[----:B------:R-:W-:Y:S01]  /*0000*/  LDC R1, c[0x0][0x37c] ;  /* 0x0000df00ff017b82 */ /* 0x000fe20000000800 */
[----:B------:R-:W0:Y:S07]  /*0010*/  S2R R3, SR_TID.X ;  /* 0x0000000000037919 */ /* 0x000e2e0000002100 */
[----:B------:R-:W0:Y:S01]  /*0020*/  S2UR UR4, SR_CTAID.X ;  /* 0x00000000000479c3 */ /* 0x000e220000002500 */
[----:B------:R-:W1:Y:S07]  /*0030*/  LDCU.64 UR6, c[0x0][0x388] ;  /* 0x00007100ff0677ac */ /* 0x000e6e0008000a00 */
[----:B------:R-:W0:Y:S02]  /*0040*/  LDC R0, c[0x0][0x360] ;  /* 0x0000d800ff007b82 */ /* 0x000e240000000800 */
[----:B0-----:R-:W-:-:S05]  /*0050*/  IMAD R0, R0, UR4, R3 ;  /* 0x0000000400007c24 */ /* 0x001fca000f8e0203 */
[----:B-1----:R-:W-:-:S05]  /*0060*/  IADD3 R0, PT, PT, R0, UR6, RZ ;  /* 0x0000000600007c10 */ /* 0x002fca000fffe0ff */
[----:B------:R-:W-:-:S05]  /*0070*/  IMAD R5, R0, UR6, RZ ;  /* 0x0000000600057c24 */ /* 0x000fca000f8e02ff */
[----:B------:R-:W-:-:S13]  /*0080*/  ISETP.GT.AND P0, PT, R5, UR7, PT ;  /* 0x0000000705007c0c */ /* 0x000fda000bf04270 */
[----:B------:R-:W-:Y:S05]  /*0090*/  @P0 EXIT ;  /* 0x000000000000094d */ /* 0x000fea0003800000 */
[----:B------:R-:W0:Y:S01]  /*00a0*/  LDC.64 R2, c[0x0][0x380] ;  /* 0x0000e000ff027b82 */ /* 0x000e220000000a00 */
[----:B------:R-:W1:Y:S01]  /*00b0*/  LDCU.64 UR4, c[0x0][0x358] ;  /* 0x00006b00ff0477ac */ /* 0x000e620008000a00 */
[----:B0-----:R-:W-:-:S05]  /*00c0*/  IMAD.WIDE R2, R5, 0x4, R2 ;  /* 0x0000000405027825 */ /* 0x001fca00078e0202 */
[----:B-1----:R-:W-:Y:S01]  /*00d0*/  STG.E desc[UR4][R2.64], RZ ;  /* 0x000000ff02007986 */ /* 0x002fe2000c101904 */
[----:B------:R-:W-:Y:S05]  /*00e0*/  EXIT ;  /* 0x000000000000794d */ /* 0x000fea0003800000 */
.L_x_0:
[----:B------:R-:W-:-:S00]  /*00f0*/  BRA `(.L_x_0) ;  /* 0xfffffffc00fc7947 */ /* 0x000fc0000383ffff */
[----:B------:R-:W-:-:S00]  /*0100*/  NOP ;  /* 0x0000000000007918 */ /* 0x000fc00000000000 */
[----:B------:R-:W-:-:S00]  /*0110*/  NOP ;  /* 0x0000000000007918 */ /* 0x000fc00000000000 */
[----:B------:R-:W-:-:S00]  /*0120*/  NOP ;  /* 0x0000000000007918 */ /* 0x000fc00000000000 */
[----:B------:R-:W-:-:S00]  /*0130*/  NOP ;  /* 0x0000000000007918 */ /* 0x000fc00000000000 */
[----:B------:R-:W-:-:S00]  /*0140*/  NOP ;  /* 0x0000000000007918 */ /* 0x000fc00000000000 */
[----:B------:R-:W-:-:S00]  /*0150*/  NOP ;  /* 0x0000000000007918 */ /* 0x000fc00000000000 */
[----:B------:R-:W-:-:S00]  /*0160*/  NOP ;  /* 0x0000000000007918 */ /* 0x000fc00000000000 */
[----:B------:R-:W-:-:S00]  /*0170*/  NOP ;  /* 0x0000000000007918 */ /* 0x000fc00000000000 */
.L_x_1:


//--------------------- .nv.shared.reserved.0     --------------------------
	.section	.nv.shared.reserved.0,"aw",@nobits
	.weak		__nv_reservedSMEM_offset_0_alias
	.size		__nv_reservedSMEM_offset_0_alias, 0, 64
	.other		__nv_reservedSMEM_offset_0_alias,@"STO_CUDA_RESERVED_SHARED STV_DEFAULT"
__nv_reservedSMEM_offset_0_alias:
	.zero		0
	.zero		64


//--------------------- .nv.constant0._Z12sieve_kernelPiii --------------------------
	.section	.nv.constant0._Z12sieve_kernelPiii,"a",@progbits
	.sectionflags	@""
	.align	4
.nv.constant0._Z12sieve_kernelPiii:
	.zero		912


//--------------------- SYMBOLS --------------------------

	.type		.nv.reservedSmem.offset0,@object
	.size		.nv.reservedSmem.offset0,0x4
